//
// Generated by NVIDIA NVVM Compiler
//
// Compiler Build ID: CL-36424714
// Cuda compilation tools, release 13.0, V13.0.88
// Based on NVVM 20.0.0
//

.version 9.0
.target sm_100
.address_size 64

	// .globl	_Z10matrixFillPf

.visible .entry _Z10matrixFillPf(
	.param .u64 .ptr .align 1 _Z10matrixFillPf_param_0
)
{
	.reg .b32 	%r<11>;
	.reg .b32 	%f<2>;
	.reg .b64 	%rd<5>;

	ld.param.u64 	%rd1, [_Z10matrixFillPf_param_0];
	cvta.to.global.u64 	%rd2, %rd1;
	mov.u32 	%r1, %tid.x;
	mov.u32 	%r2, %ntid.x;
	mov.u32 	%r3, %ctaid.x;
	mad.lo.s32 	%r4, %r2, %r3, %r1;
	mov.u32 	%r5, %tid.y;
	mov.u32 	%r6, %ntid.y;
	mov.u32 	%r7, %ctaid.y;
	mad.lo.s32 	%r8, %r6, %r7, %r5;
	shl.b32 	%r9, %r8, 5;
	add.s32 	%r10, %r9, %r4;
	cvt.rn.f32.u32 	%f1, %r7;
	mul.wide.s32 	%rd3, %r10, 4;
	add.s64 	%rd4, %rd2, %rd3;
	st.global.f32 	[%rd4], %f1;
	ret;

}


// ===== COMPILED SASS (sm_100) =====

	.target	sm_100

	.elftype	@"ET_EXEC"


//--------------------- .note.nv.tkinfo           --------------------------
	.section	.note.nv.tkinfo,"",@"SHT_NOTE"
	.sectionflags	@"SHF_NOTE_NV_TKINFO"
	.tkinfo
        /*0018*/ 	.word	0x00000002
        /*0030*/ 	.string	""
        /*0030*/ 	.string	"ptxas"
        /*0030*/ 	.string	"Cuda compilation tools, release 13.0, V13.0.88"
        /*0030*/ 	.string	"Build cuda_13.0.r13.0/compiler.36424714_0"
        /*0030*/ 	.string	"-arch sm_100 -m 64 "



//--------------------- .note.nv.cuinfo           --------------------------
	.section	.note.nv.cuinfo,"",@"SHT_NOTE"
	.sectionflags	@"SHF_NOTE_NV_CUINFO"
        /*0018*/ 	.short	0x0002
        /*001a*/ 	.short	0x0064
        /*001c*/ 	.short	0x0082
	.zero		2


//--------------------- .nv.info                  --------------------------
	.section	.nv.info,"",@"SHT_CUDA_INFO"
	.align	4


	//----- nvinfo : EIATTR_REGCOUNT
	.align		4
        /*0000*/ 	.byte	0x04, 0x2f
        /*0002*/ 	.short	(.L_1 - .L_0)
	.align		4
.L_0:
        /*0004*/ 	.word	index@(_Z10matrixFillPf)
        /*0008*/ 	.word	0x0000000a


	//----- nvinfo : EIATTR_FRAME_SIZE
	.align		4
.L_1:
        /*000c*/ 	.byte	0x04, 0x11
        /*000e*/ 	.short	(.L_3 - .L_2)
	.align		4
.L_2:
        /*0010*/ 	.word	index@(_Z10matrixFillPf)
        /*0014*/ 	.word	0x00000000


	//----- nvinfo : EIATTR_MIN_STACK_SIZE
	.align		4
.L_3:
        /*0018*/ 	.byte	0x04, 0x12
        /*001a*/ 	.short	(.L_5 - .L_4)
	.align		4
.L_4:
        /*001c*/ 	.word	index@(_Z10matrixFillPf)
        /*0020*/ 	.word	0x00000000
.L_5:


//--------------------- .nv.compat                --------------------------
	.section	.nv.compat,"",@"SHT_CUDA_COMPAT_INFO"
	.align	4
        /*0000*/ 	.byte	0x02, 0x09, 0x00, 0x00, 0x02, 0x02, 0x01, 0x00, 0x02, 0x05, 0x05, 0x00, 0x03, 0x07, 0x01, 0x01
        /*0010*/ 	.byte	0x02, 0x03, 0x00, 0x00, 0x02, 0x06, 0x01, 0x00, 0x04, 0x0b, 0x08, 0x00, 0x09, 0x00, 0x00, 0x00
        /*0020*/ 	.byte	0x00, 0x00, 0x00, 0x00


//--------------------- .nv.info._Z10matrixFillPf --------------------------
	.section	.nv.info._Z10matrixFillPf,"",@"SHT_CUDA_INFO"
	.sectionflags	@""
	.align	4


	//----- nvinfo : EIATTR_CUDA_API_VERSION
	.align		4
        /*0000*/ 	.byte	0x04, 0x37
        /*0002*/ 	.short	(.L_7 - .L_6)
.L_6:
        /*0004*/ 	.word	0x00000082


	//----- nvinfo : EIATTR_KPARAM_INFO
	.align		4
.L_7:
        /*0008*/ 	.byte	0x04, 0x17
        /*000a*/ 	.short	(.L_9 - .L_8)
.L_8:
        /*000c*/ 	.word	0x00000000
        /*0010*/ 	.short	0x0000
        /*0012*/ 	.short	0x0000
        /*0014*/ 	.byte	0x00, 0xf5, 0x21, 0x00


	//----- nvinfo : EIATTR_SPARSE_MMA_MASK
	.align		4
.L_9:
        /*0018*/ 	.byte	0x03, 0x50
        /*001a*/ 	.short	0x0000


	//----- nvinfo : EIATTR_MAXREG_COUNT
	.align		4
        /*001c*/ 	.byte	0x03, 0x1b
        /*001e*/ 	.short	0x00ff


	//----- nvinfo : EIATTR_MERCURY_ISA_VERSION
	.align		4
        /*0020*/ 	.byte	0x03, 0x5f
        /*0022*/ 	.short	0x0101


	//----- nvinfo : EIATTR_VRC_CTA_INIT_COUNT
	.align		4
        /*0024*/ 	.byte	0x02, 0x4a
	.zero		1
	.zero		1


	//----- nvinfo : EIATTR_EXIT_INSTR_OFFSETS
	.align		4
        /*0028*/ 	.byte	0x04, 0x1c
        /*002a*/ 	.short	(.L_11 - .L_10)


	//   ....[0]....
.L_10:
        /*002c*/ 	.word	0x000000f0


	//----- nvinfo : EIATTR_CBANK_PARAM_SIZE
	.align		4
.L_11:
        /*0030*/ 	.byte	0x03, 0x19
        /*0032*/ 	.short	0x0008


	//----- nvinfo : EIATTR_PARAM_CBANK
	.align		4
        /*0034*/ 	.byte	0x04, 0x0a
        /*0036*/ 	.short	(.L_13 - .L_12)
	.align		4
.L_12:
        /*0038*/ 	.word	index@(.nv.constant0._Z10matrixFillPf)
        /*003c*/ 	.short	0x0380
        /*003e*/ 	.short	0x0008


	//----- nvinfo : EIATTR_SW_WAR
	.align		4
.L_13:
        /*0040*/ 	.byte	0x04, 0x36
        /*0042*/ 	.short	(.L_15 - .L_14)
.L_14:
        /*0044*/ 	.word	0x00000008
.L_15:


//--------------------- .nv.callgraph             --------------------------
	.section	.nv.callgraph,"",@"SHT_CUDA_CALLGRAPH"
	.align	4
	.sectionentsize	8
	.align		4
        /*0000*/ 	.word	0x00000000
	.align		4
        /*0004*/ 	.word	0xffffffff
	.align		4
        /*0008*/ 	.word	0x00000000
	.align		4
        /*000c*/ 	.word	0xfffffffe
	.align		4
        /*0010*/ 	.word	0x00000000
	.align		4
        /*0014*/ 	.word	0xfffffffd
	.align		4
        /*0018*/ 	.word	0x00000000
	.align		4
        /*001c*/ 	.word	0xfffffffc


//--------------------- .text._Z10matrixFillPf    --------------------------
	.section	.text._Z10matrixFillPf,"ax",@progbits
	.align	128
        .global         _Z10matrixFillPf
        .type           _Z10matrixFillPf,@function
        .size           _Z10matrixFillPf,(.L_x_1 - _Z10matrixFillPf)
        .other          _Z10matrixFillPf,@"STO_CUDA_ENTRY STV_DEFAULT"
_Z10matrixFillPf:
.text._Z10matrixFillPf:
[----:B------:R-:W-:Y:S01]  /*0000*/  LDC R1, c[0x0][0x37c] ;  /* 0x0000df00ff017b82 */ /* 0x000fe20000000800 */
[----:B------:R-:W0:Y:S01]  /*0010*/  S2R R0, SR_TID.X ;  /* 0x0000000000007919 */ /* 0x000e220000002100 */
[----:B------:R-:W0:Y:S06]  /*0020*/  LDCU UR6, c[0x0][0x360] ;  /* 0x00006c00ff0677ac */ /* 0x000e2c0008000800 */
[----:B------:R-:W1:Y:S01]  /*0030*/  LDC.64 R2, c[0x0][0x380] ;  /* 0x0000e000ff027b82 */ /* 0x000e620000000a00 */
[----:B------:R-:W0:Y:S01]  /*0040*/  S2R R5, SR_CTAID.X ;  /* 0x0000000000057919 */ /* 0x000e220000002500 */
[----:B------:R-:W2:Y:S01]  /*0050*/  LDCU UR7, c[0x0][0x364] ;  /* 0x00006c80ff0777ac */ /* 0x000ea20008000800 */
[----:B------:R-:W2:Y:S01]  /*0060*/  S2R R4, SR_TID.Y ;  /* 0x0000000000047919 */ /* 0x000ea20000002200 */
[----:B------:R-:W3:Y:S01]  /*0070*/  LDCU.64 UR4, c[0x0][0x358] ;  /* 0x00006b00ff0477ac */ /* 0x000ee20008000a00 */
[----:B------:R-:W2:Y:S01]  /*0080*/  S2R R7, SR_CTAID.Y ;  /* 0x0000000000077919 */ /* 0x000ea20000002600 */
[----:B0-----:R-:W-:-:S02]  /*0090*/  IMAD R0, R5, UR6, R0 ;  /* 0x0000000605007c24 */ /* 0x001fc4000f8e0200 */
[----:B--2---:R-:W-:Y:S01]  /*00a0*/  IMAD R5, R7, UR7, R4 ;  /* 0x0000000707057c24 */ /* 0x004fe2000f8e0204 */
[----:B------:R-:W-:-:S04]  /*00b0*/  I2FP.F32.U32 R7, R7 ;  /* 0x0000000700077245 */ /* 0x000fc80000201000 */
[----:B------:R-:W-:-:S05]  /*00c0*/  LEA R5, R5, R0, 0x5 ;  /* 0x0000000005057211 */ /* 0x000fca00078e28ff */
[----:B-1----:R-:W-:-:S05]  /*00d0*/  IMAD.WIDE R2, R5, 0x4, R2 ;  /* 0x0000000405027825 */ /* 0x002fca00078e0202 */
[----:B---3--:R-:W-:Y:S01]  /*00e0*/  STG.E desc[UR4][R2.64], R7 ;  /* 0x0000000702007986 */ /* 0x008fe2000c101904 */
[----:B------:R-:W-:Y:S05]  /*00f0*/  EXIT ;  /* 0x000000000000794d */ /* 0x000fea0003800000 */
.L_x_0:
[----:B------:R-:W-:-:S00]  /*0100*/  BRA `(.L_x_0) ;  /* 0xfffffffc00fc7947 */ /* 0x000fc0000383ffff */
[----:B------:R-:W-:-:S00]  /*0110*/  NOP ;  /* 0x0000000000007918 */ /* 0x000fc00000000000 */
        /* <DEDUP_REMOVED lines=14> */
.L_x_1:


//--------------------- .nv.shared.reserved.0     --------------------------
	.section	.nv.shared.reserved.0,"aw",@nobits
	.weak		__nv_reservedSMEM_offset_0_alias
	.size		__nv_reservedSMEM_offset_0_alias, 0, 64
	.other		__nv_reservedSMEM_offset_0_alias,@"STO_CUDA_RESERVED_SHARED STV_DEFAULT"
__nv_reservedSMEM_offset_0_alias:
	.zero		0
	.zero		64


//--------------------- .nv.constant0._Z10matrixFillPf --------------------------
	.section	.nv.constant0._Z10matrixFillPf,"a",@progbits
	.sectionflags	@""
	.align	4
.nv.constant0._Z10matrixFillPf:
	.zero		904


//--------------------- SYMBOLS --------------------------

	.type		.nv.reservedSmem.offset0,@object
	.size		.nv.reservedSmem.offset0,0x4
